//
// Generated by NVIDIA NVVM Compiler
//
// Compiler Build ID: CL-36424714
// Cuda compilation tools, release 13.0, V13.0.88
// Based on NVVM 20.0.0
//

.version 9.0
.target sm_100
.address_size 64

	// .globl	_Z24cuda_ReLU_forward_kernelPfPbmb

.visible .entry _Z24cuda_ReLU_forward_kernelPfPbmb(
	.param .u64 .ptr .align 1 _Z24cuda_ReLU_forward_kernelPfPbmb_param_0,
	.param .u64 .ptr .align 1 _Z24cuda_ReLU_forward_kernelPfPbmb_param_1,
	.param .u64 _Z24cuda_ReLU_forward_kernelPfPbmb_param_2,
	.param .u8 _Z24cuda_ReLU_forward_kernelPfPbmb_param_3
)
{
	.reg .pred 	%p<5>;
	.reg .b16 	%rs<3>;
	.reg .b32 	%r<6>;
	.reg .b32 	%f<2>;
	.reg .b64 	%rd<10>;

	ld.param.u64 	%rd3, [_Z24cuda_ReLU_forward_kernelPfPbmb_param_0];
	ld.param.u64 	%rd4, [_Z24cuda_ReLU_forward_kernelPfPbmb_param_1];
	ld.param.u64 	%rd5, [_Z24cuda_ReLU_forward_kernelPfPbmb_param_2];
	ld.param.s8 	%rs1, [_Z24cuda_ReLU_forward_kernelPfPbmb_param_3];
	mov.u32 	%r1, %ctaid.x;
	mov.u32 	%r2, %ntid.x;
	mov.u32 	%r3, %tid.x;
	mad.lo.s32 	%r4, %r1, %r2, %r3;
	cvt.u64.u32 	%rd1, %r4;
	setp.le.u64 	%p1, %rd5, %rd1;
	@%p1 bra 	$L__BB0_5;
	cvta.to.global.u64 	%rd6, %rd3;
	shl.b64 	%rd7, %rd1, 2;
	add.s64 	%rd2, %rd6, %rd7;
	ld.global.f32 	%f1, [%rd2];
	setp.eq.s16 	%p2, %rs1, 0;
	@%p2 bra 	$L__BB0_3;
	setp.gt.f32 	%p3, %f1, 0f00000000;
	selp.u16 	%rs2, 1, 0, %p3;
	cvta.to.global.u64 	%rd8, %rd4;
	add.s64 	%rd9, %rd8, %rd1;
	st.global.u8 	[%rd9], %rs2;
$L__BB0_3:
	setp.gt.f32 	%p4, %f1, 0f00000000;
	@%p4 bra 	$L__BB0_5;
	mov.b32 	%r5, 0;
	st.global.u32 	[%rd2], %r5;
$L__BB0_5:
	ret;

}


// ===== COMPILED SASS (sm_100) =====

	.target	sm_100

	.elftype	@"ET_EXEC"


//--------------------- .note.nv.tkinfo           --------------------------
	.section	.note.nv.tkinfo,"",@"SHT_NOTE"
	.sectionflags	@"SHF_NOTE_NV_TKINFO"
	.tkinfo
        /*0018*/ 	.word	0x00000002
        /*0030*/ 	.string	""
        /*0030*/ 	.string	"ptxas"
        /*0030*/ 	.string	"Cuda compilation tools, release 13.0, V13.0.88"
        /*0030*/ 	.string	"Build cuda_13.0.r13.0/compiler.36424714_0"
        /*0030*/ 	.string	"-arch sm_100 -m 64 "



//--------------------- .note.nv.cuinfo           --------------------------
	.section	.note.nv.cuinfo,"",@"SHT_NOTE"
	.sectionflags	@"SHF_NOTE_NV_CUINFO"
        /*0018*/ 	.short	0x0002
        /*001a*/ 	.short	0x0064
        /*001c*/ 	.short	0x0082
	.zero		2


//--------------------- .nv.info                  --------------------------
	.section	.nv.info,"",@"SHT_CUDA_INFO"
	.align	4


	//----- nvinfo : EIATTR_REGCOUNT
	.align		4
        /*0000*/ 	.byte	0x04, 0x2f
        /*0002*/ 	.short	(.L_1 - .L_0)
	.align		4
.L_0:
        /*0004*/ 	.word	index@(_Z24cuda_ReLU_forward_kernelPfPbmb)
        /*0008*/ 	.word	0x0000000a


	//----- nvinfo : EIATTR_FRAME_SIZE
	.align		4
.L_1:
        /*000c*/ 	.byte	0x04, 0x11
        /*000e*/ 	.short	(.L_3 - .L_2)
	.align		4
.L_2:
        /*0010*/ 	.word	index@(_Z24cuda_ReLU_forward_kernelPfPbmb)
        /*0014*/ 	.word	0x00000000


	//----- nvinfo : EIATTR_MIN_STACK_SIZE
	.align		4
.L_3:
        /*0018*/ 	.byte	0x04, 0x12
        /*001a*/ 	.short	(.L_5 - .L_4)
	.align		4
.L_4:
        /*001c*/ 	.word	index@(_Z24cuda_ReLU_forward_kernelPfPbmb)
        /*0020*/ 	.word	0x00000000
.L_5:


//--------------------- .nv.compat                --------------------------
	.section	.nv.compat,"",@"SHT_CUDA_COMPAT_INFO"
	.align	4
        /*0000*/ 	.byte	0x02, 0x09, 0x00, 0x00, 0x02, 0x02, 0x01, 0x00, 0x02, 0x05, 0x05, 0x00, 0x03, 0x07, 0x01, 0x01
        /*0010*/ 	.byte	0x02, 0x03, 0x00, 0x00, 0x02, 0x06, 0x01, 0x00, 0x04, 0x0b, 0x08, 0x00, 0x09, 0x00, 0x00, 0x00
        /*0020*/ 	.byte	0x00, 0x00, 0x00, 0x00


//--------------------- .nv.info._Z24cuda_ReLU_forward_kernelPfPbmb --------------------------
	.section	.nv.info._Z24cuda_ReLU_forward_kernelPfPbmb,"",@"SHT_CUDA_INFO"
	.sectionflags	@""
	.align	4


	//----- nvinfo : EIATTR_CUDA_API_VERSION
	.align		4
        /*0000*/ 	.byte	0x04, 0x37
        /*0002*/ 	.short	(.L_7 - .L_6)
.L_6:
        /*0004*/ 	.word	0x00000082


	//----- nvinfo : EIATTR_KPARAM_INFO
	.align		4
.L_7:
        /*0008*/ 	.byte	0x04, 0x17
        /*000a*/ 	.short	(.L_9 - .L_8)
.L_8:
        /*000c*/ 	.word	0x00000000
        /*0010*/ 	.short	0x0003
        /*0012*/ 	.short	0x0018
        /*0014*/ 	.byte	0x00, 0xf0, 0x05, 0x00


	//----- nvinfo : EIATTR_KPARAM_INFO
	.align		4
.L_9:
        /*0018*/ 	.byte	0x04, 0x17
        /*001a*/ 	.short	(.L_11 - .L_10)
.L_10:
        /*001c*/ 	.word	0x00000000
        /*0020*/ 	.short	0x0002
        /*0022*/ 	.short	0x0010
        /*0024*/ 	.byte	0x00, 0xf0, 0x21, 0x00


	//----- nvinfo : EIATTR_KPARAM_INFO
	.align		4
.L_11:
        /*0028*/ 	.byte	0x04, 0x17
        /*002a*/ 	.short	(.L_13 - .L_12)
.L_12:
        /*002c*/ 	.word	0x00000000
        /*0030*/ 	.short	0x0001
        /*0032*/ 	.short	0x0008
        /*0034*/ 	.byte	0x00, 0xf5, 0x21, 0x00


	//----- nvinfo : EIATTR_KPARAM_INFO
	.align		4
.L_13:
        /*0038*/ 	.byte	0x04, 0x17
        /*003a*/ 	.short	(.L_15 - .L_14)
.L_14:
        /*003c*/ 	.word	0x00000000
        /*0040*/ 	.short	0x0000
        /*0042*/ 	.short	0x0000
        /*0044*/ 	.byte	0x00, 0xf5, 0x21, 0x00


	//----- nvinfo : EIATTR_SPARSE_MMA_MASK
	.align		4
.L_15:
        /*0048*/ 	.byte	0x03, 0x50
        /*004a*/ 	.short	0x0000


	//----- nvinfo : EIATTR_MAXREG_COUNT
	.align		4
        /*004c*/ 	.byte	0x03, 0x1b
        /*004e*/ 	.short	0x00ff


	//----- nvinfo : EIATTR_MERCURY_ISA_VERSION
	.align		4
        /*0050*/ 	.byte	0x03, 0x5f
        /*0052*/ 	.short	0x0101


	//----- nvinfo : EIATTR_VRC_CTA_INIT_COUNT
	.align		4
        /*0054*/ 	.byte	0x02, 0x4a
	.zero		1
	.zero		1


	//----- nvinfo : EIATTR_EXIT_INSTR_OFFSETS
	.align		4
        /*0058*/ 	.byte	0x04, 0x1c
        /*005a*/ 	.short	(.L_17 - .L_16)


	//   ....[0]....
.L_16:
        /*005c*/ 	.word	0x00000080


	//   ....[1]....
        /*0060*/ 	.word	0x00000190


	//   ....[2]....
        /*0064*/ 	.word	0x000001b0


	//----- nvinfo : EIATTR_CBANK_PARAM_SIZE
	.align		4
.L_17:
        /*0068*/ 	.byte	0x03, 0x19
        /*006a*/ 	.short	0x0019


	//----- nvinfo : EIATTR_PARAM_CBANK
	.align		4
        /*006c*/ 	.byte	0x04, 0x0a
        /*006e*/ 	.short	(.L_19 - .L_18)
	.align		4
.L_18:
        /*0070*/ 	.word	index@(.nv.constant0._Z24cuda_ReLU_forward_kernelPfPbmb)
        /*0074*/ 	.short	0x0380
        /*0076*/ 	.short	0x0019


	//----- nvinfo : EIATTR_SW_WAR
	.align		4
.L_19:
        /*0078*/ 	.byte	0x04, 0x36
        /*007a*/ 	.short	(.L_21 - .L_20)
.L_20:
        /*007c*/ 	.word	0x00000008
.L_21:


//--------------------- .nv.callgraph             --------------------------
	.section	.nv.callgraph,"",@"SHT_CUDA_CALLGRAPH"
	.align	4
	.sectionentsize	8
	.align		4
        /*0000*/ 	.word	0x00000000
	.align		4
        /*0004*/ 	.word	0xffffffff
	.align		4
        /*0008*/ 	.word	0x00000000
	.align		4
        /*000c*/ 	.word	0xfffffffe
	.align		4
        /*0010*/ 	.word	0x00000000
	.align		4
        /*0014*/ 	.word	0xfffffffd
	.align		4
        /*0018*/ 	.word	0x00000000
	.align		4
        /*001c*/ 	.word	0xfffffffc


//--------------------- .text._Z24cuda_ReLU_forward_kernelPfPbmb --------------------------
	.section	.text._Z24cuda_ReLU_forward_kernelPfPbmb,"ax",@progbits
	.align	128
        .global         _Z24cuda_ReLU_forward_kernelPfPbmb
        .type           _Z24cuda_ReLU_forward_kernelPfPbmb,@function
        .size           _Z24cuda_ReLU_forward_kernelPfPbmb,(.L_x_2 - _Z24cuda_ReLU_forward_kernelPfPbmb)
        .other          _Z24cuda_ReLU_forward_kernelPfPbmb,@"STO_CUDA_ENTRY STV_DEFAULT"
_Z24cuda_ReLU_forward_kernelPfPbmb:
.text._Z24cuda_ReLU_forward_kernelPfPbmb:
[----:B------:R-:W-:Y:S01]  /*0000*/  LDC R1, c[0x0][0x37c] ;  /* 0x0000df00ff017b82 */ /* 0x000fe20000000800 */
[----:B------:R-:W0:Y:S07]  /*0010*/  S2R R3, SR_TID.X ;  /* 0x0000000000037919 */ /* 0x000e2e0000002100 */
[----:B------:R-:W0:Y:S01]  /*0020*/  S2UR UR4, SR_CTAID.X ;  /* 0x00000000000479c3 */ /* 0x000e220000002500 */
[----:B------:R-:W1:Y:S07]  /*0030*/  LDCU.64 UR6, c[0x0][0x390] ;  /* 0x00007200ff0677ac */ /* 0x000e6e0008000a00 */
[----:B------:R-:W0:Y:S02]  /*0040*/  LDC R2, c[0x0][0x360] ;  /* 0x0000d800ff027b82 */ /* 0x000e240000000800 */
[----:B0-----:R-:W-:-:S05]  /*0050*/  IMAD R2, R2, UR4, R3 ;  /* 0x0000000402027c24 */ /* 0x001fca000f8e0203 */
[----:B-1----:R-:W-:-:S04]  /*0060*/  ISETP.GE.U32.AND P0, PT, R2, UR6, PT ;  /* 0x0000000602007c0c */ /* 0x002fc8000bf06070 */
[----:B------:R-:W-:-:S13]  /*0070*/  ISETP.GE.U32.AND.EX P0, PT, RZ, UR7, PT, P0 ;  /* 0x00000007ff007c0c */ /* 0x000fda000bf06100 */
[----:B------:R-:W-:Y:S05]  /*0080*/  @P0 EXIT ;  /* 0x000000000000094d */ /* 0x000fea0003800000 */
[----:B------:R-:W0:Y:S01]  /*0090*/  LDCU.64 UR4, c[0x0][0x380] ;  /* 0x00007000ff0477ac */ /* 0x000e220008000a00 */
[----:B------:R-:W1:Y:S01]  /*00a0*/  LDCU.64 UR6, c[0x0][0x358] ;  /* 0x00006b00ff0677ac */ /* 0x000e620008000a00 */
[C---:B0-----:R-:W-:Y:S01]  /*00b0*/  LEA R6, P0, R2.reuse, UR4, 0x2 ;  /* 0x0000000402067c11 */ /* 0x041fe2000f8010ff */
[----:B------:R-:W0:Y:S03]  /*00c0*/  LDCU.U8 UR4, c[0x0][0x398] ;  /* 0x00007300ff0477ac */ /* 0x000e260008000000 */
[----:B------:R-:W-:-:S05]  /*00d0*/  LEA.HI.X R7, R2, UR5, RZ, 0x2, P0 ;  /* 0x0000000502077c11 */ /* 0x000fca00080f14ff */
[----:B-1----:R-:W2:Y:S01]  /*00e0*/  LDG.E R0, desc[UR6][R6.64] ;  /* 0x0000000606007981 */ /* 0x002ea2000c1e1900 */
[----:B0-----:R-:W-:-:S04]  /*00f0*/  UPRMT UR4, UR4, 0x8880, URZ ;  /* 0x0000888004047896 */ /* 0x001fc800080000ff */
[----:B------:R-:W-:Y:S01]  /*0100*/  UISETP.NE.AND UP0, UPT, UR4, URZ, UPT ;  /* 0x000000ff0400728c */ /* 0x000fe2000bf05270 */
[----:B--2---:R-:W-:-:S08]  /*0110*/  FSETP.GT.AND P2, PT, R0, RZ, PT ;  /* 0x000000ff0000720b */ /* 0x004fd00003f44000 */
[----:B------:R-:W-:Y:S05]  /*0120*/  BRA.U !UP0, `(.L_x_0) ;  /* 0x0000000108187547 */ /* 0x000fea000b800000 */
[----:B------:R-:W0:Y:S01]  /*0130*/  LDCU.64 UR4, c[0x0][0x388] ;  /* 0x00007100ff0477ac */ /* 0x000e220008000a00 */
[----:B------:R-:W-:-:S04]  /*0140*/  FSETP.GT.AND P0, PT, R0, RZ, PT ;  /* 0x000000ff0000720b */ /* 0x000fc80003f04000 */
[----:B------:R-:W-:Y:S02]  /*0150*/  SEL R5, RZ, 0x1, !P0 ;  /* 0x00000001ff057807 */ /* 0x000fe40004000000 */
[----:B0-----:R-:W-:-:S05]  /*0160*/  IADD3 R2, P1, PT, R2, UR4, RZ ;  /* 0x0000000402027c10 */ /* 0x001fca000ff3e0ff */
[----:B------:R-:W-:-:S05]  /*0170*/  IMAD.X R3, RZ, RZ, UR5, P1 ;  /* 0x00000005ff037e24 */ /* 0x000fca00088e06ff */
[----:B------:R0:W-:Y:S03]  /*0180*/  STG.E.U8 desc[UR6][R2.64], R5 ;  /* 0x0000000502007986 */ /* 0x0001e6000c101106 */
.L_x_0:
[----:B------:R-:W-:Y:S05]  /*0190*/  @P2 EXIT ;  /* 0x000000000000294d */ /* 0x000fea0003800000 */
[----:B------:R-:W-:Y:S01]  /*01a0*/  STG.E desc[UR6][R6.64], RZ ;  /* 0x000000ff06007986 */ /* 0x000fe2000c101906 */
[----:B------:R-:W-:Y:S05]  /*01b0*/  EXIT ;  /* 0x000000000000794d */ /* 0x000fea0003800000 */
.L_x_1:
[----:B------:R-:W-:-:S00]  /*01c0*/  BRA `(.L_x_1) ;  /* 0xfffffffc00fc7947 */ /* 0x000fc0000383ffff */
[----:B------:R-:W-:-:S00]  /*01d0*/  NOP ;  /* 0x0000000000007918 */ /* 0x000fc00000000000 */
        /* <DEDUP_REMOVED lines=10> */
.L_x_2:


//--------------------- .nv.shared.reserved.0     --------------------------
	.section	.nv.shared.reserved.0,"aw",@nobits
	.weak		__nv_reservedSMEM_offset_0_alias
	.size		__nv_reservedSMEM_offset_0_alias, 0, 64
	.other		__nv_reservedSMEM_offset_0_alias,@"STO_CUDA_RESERVED_SHARED STV_DEFAULT"
__nv_reservedSMEM_offset_0_alias:
	.zero		0
	.zero		64


//--------------------- .nv.constant0._Z24cuda_ReLU_forward_kernelPfPbmb --------------------------
	.section	.nv.constant0._Z24cuda_ReLU_forward_kernelPfPbmb,"a",@progbits
	.sectionflags	@""
	.align	4
.nv.constant0._Z24cuda_ReLU_forward_kernelPfPbmb:
	.zero		921


//--------------------- SYMBOLS --------------------------

	.type		.nv.reservedSmem.offset0,@object
	.size		.nv.reservedSmem.offset0,0x4
